//
// Generated by NVIDIA NVVM Compiler
//
// Compiler Build ID: CL-36424714
// Cuda compilation tools, release 13.0, V13.0.88
// Based on NVVM 20.0.0
//

.version 9.0
.target sm_100
.address_size 64

	// .globl	_Z7computefff
.extern .func  (.param .b32 func_retval0) vprintf
(
	.param .b64 vprintf_param_0,
	.param .b64 vprintf_param_1
)
;
.global .align 1 .b8 $str[7] = {37, 46, 49, 55, 103, 10};

.visible .entry _Z7computefff(
	.param .f32 _Z7computefff_param_0,
	.param .f32 _Z7computefff_param_1,
	.param .f32 _Z7computefff_param_2
)
{
	.local .align 8 .b8 	__local_depot0[8];
	.reg .b64 	%SP;
	.reg .b64 	%SPL;
	.reg .b32 	%r<3>;
	.reg .b32 	%f<9>;
	.reg .b64 	%rd<5>;
	.reg .b64 	%fd<2>;

	mov.u64 	%SPL, __local_depot0;
	cvta.local.u64 	%SP, %SPL;
	ld.param.f32 	%f1, [_Z7computefff_param_0];
	ld.param.f32 	%f2, [_Z7computefff_param_1];
	ld.param.f32 	%f3, [_Z7computefff_param_2];
	add.u64 	%rd1, %SP, 0;
	add.u64 	%rd2, %SPL, 0;
	add.f32 	%f4, %f3, 0f8249D786;
	add.f32 	%f5, %f4, 0f0000000A;
	sub.f32 	%f6, %f5, %f2;
	add.f32 	%f7, %f6, 0f00000000;
	add.f32 	%f8, %f1, %f7;
	cvt.f64.f32 	%fd1, %f8;
	st.local.f64 	[%rd2], %fd1;
	mov.u64 	%rd3, $str;
	cvta.global.u64 	%rd4, %rd3;
	{ // callseq 0, 0
	.param .b64 param0;
	st.param.b64 	[param0], %rd4;
	.param .b64 param1;
	st.param.b64 	[param1], %rd1;
	.param .b32 retval0;
	call.uni (retval0), 
	vprintf, 
	(
	param0, 
	param1
	);
	ld.param.b32 	%r1, [retval0];
	} // callseq 0
	ret;

}


// ===== COMPILED SASS (sm_100) =====

	.target	sm_100

	.elftype	@"ET_EXEC"


//--------------------- .note.nv.tkinfo           --------------------------
	.section	.note.nv.tkinfo,"",@"SHT_NOTE"
	.sectionflags	@"SHF_NOTE_NV_TKINFO"
	.tkinfo
        /*0018*/ 	.word	0x00000002
        /*0030*/ 	.string	""
        /*0030*/ 	.string	"ptxas"
        /*0030*/ 	.string	"Cuda compilation tools, release 13.0, V13.0.88"
        /*0030*/ 	.string	"Build cuda_13.0.r13.0/compiler.36424714_0"
        /*0030*/ 	.string	"-arch sm_100 -m 64 "



//--------------------- .note.nv.cuinfo           --------------------------
	.section	.note.nv.cuinfo,"",@"SHT_NOTE"
	.sectionflags	@"SHF_NOTE_NV_CUINFO"
        /*0018*/ 	.short	0x0002
        /*001a*/ 	.short	0x0064
        /*001c*/ 	.short	0x0082
	.zero		2


//--------------------- .nv.info                  --------------------------
	.section	.nv.info,"",@"SHT_CUDA_INFO"
	.align	4


	//----- nvinfo : EIATTR_REGCOUNT
	.align		4
        /*0000*/ 	.byte	0x04, 0x2f
        /*0002*/ 	.short	(.L_2 - .L_1)
	.align		4
.L_1:
        /*0004*/ 	.word	index@(_Z7computefff)
        /*0008*/ 	.word	0x00000018


	//----- nvinfo : EIATTR_FRAME_SIZE
	.align		4
.L_2:
        /*000c*/ 	.byte	0x04, 0x11
        /*000e*/ 	.short	(.L_4 - .L_3)
	.align		4
.L_3:
        /*0010*/ 	.word	index@(_Z7computefff)
        /*0014*/ 	.word	0x00000008


	//----- nvinfo : EIATTR_MIN_STACK_SIZE
	.align		4
.L_4:
        /*0018*/ 	.byte	0x04, 0x12
        /*001a*/ 	.short	(.L_6 - .L_5)
	.align		4
.L_5:
        /*001c*/ 	.word	index@(_Z7computefff)
        /*0020*/ 	.word	0x00000008
.L_6:


//--------------------- .nv.compat                --------------------------
	.section	.nv.compat,"",@"SHT_CUDA_COMPAT_INFO"
	.align	4
        /*0000*/ 	.byte	0x02, 0x09, 0x00, 0x00, 0x02, 0x02, 0x01, 0x00, 0x02, 0x05, 0x05, 0x00, 0x03, 0x07, 0x01, 0x01
        /*0010*/ 	.byte	0x02, 0x03, 0x00, 0x00, 0x02, 0x06, 0x01, 0x00, 0x04, 0x0b, 0x08, 0x00, 0x09, 0x00, 0x00, 0x00
        /*0020*/ 	.byte	0x00, 0x00, 0x00, 0x00


//--------------------- .nv.info._Z7computefff    --------------------------
	.section	.nv.info._Z7computefff,"",@"SHT_CUDA_INFO"
	.sectionflags	@""
	.align	4


	//----- nvinfo : EIATTR_CUDA_API_VERSION
	.align		4
        /*0000*/ 	.byte	0x04, 0x37
        /*0002*/ 	.short	(.L_8 - .L_7)
.L_7:
        /*0004*/ 	.word	0x00000082


	//----- nvinfo : EIATTR_KPARAM_INFO
	.align		4
.L_8:
        /*0008*/ 	.byte	0x04, 0x17
        /*000a*/ 	.short	(.L_10 - .L_9)
.L_9:
        /*000c*/ 	.word	0x00000000
        /*0010*/ 	.short	0x0002
        /*0012*/ 	.short	0x0008
        /*0014*/ 	.byte	0x00, 0xf0, 0x11, 0x00


	//----- nvinfo : EIATTR_KPARAM_INFO
	.align		4
.L_10:
        /*0018*/ 	.byte	0x04, 0x17
        /*001a*/ 	.short	(.L_12 - .L_11)
.L_11:
        /*001c*/ 	.word	0x00000000
        /*0020*/ 	.short	0x0001
        /*0022*/ 	.short	0x0004
        /*0024*/ 	.byte	0x00, 0xf0, 0x11, 0x00


	//----- nvinfo : EIATTR_KPARAM_INFO
	.align		4
.L_12:
        /*0028*/ 	.byte	0x04, 0x17
        /*002a*/ 	.short	(.L_14 - .L_13)
.L_13:
        /*002c*/ 	.word	0x00000000
        /*0030*/ 	.short	0x0000
        /*0032*/ 	.short	0x0000
        /*0034*/ 	.byte	0x00, 0xf0, 0x11, 0x00


	//----- nvinfo : EIATTR_SPARSE_MMA_MASK
	.align		4
.L_14:
        /*0038*/ 	.byte	0x03, 0x50
        /*003a*/ 	.short	0x0000


	//----- nvinfo : EIATTR_MAXREG_COUNT
	.align		4
        /*003c*/ 	.byte	0x03, 0x1b
        /*003e*/ 	.short	0x00ff


	//----- nvinfo : EIATTR_EXTERNS
	.align		4
        /*0040*/ 	.byte	0x04, 0x0f
        /*0042*/ 	.short	(.L_16 - .L_15)


	//   ....[0]....
	.align		4
.L_15:
        /*0044*/ 	.word	index@(vprintf)


	//----- nvinfo : EIATTR_MERCURY_ISA_VERSION
	.align		4
.L_16:
        /*0048*/ 	.byte	0x03, 0x5f
        /*004a*/ 	.short	0x0101


	//----- nvinfo : EIATTR_VRC_CTA_INIT_COUNT
	.align		4
        /*004c*/ 	.byte	0x02, 0x4a
	.zero		1
	.zero		1


	//----- nvinfo : EIATTR_SYSCALL_OFFSETS
	.align		4
        /*0050*/ 	.byte	0x04, 0x46
        /*0052*/ 	.short	(.L_18 - .L_17)


	//   ....[0]....
.L_17:
        /*0054*/ 	.word	0x00000150


	//----- nvinfo : EIATTR_EXIT_INSTR_OFFSETS
	.align		4
.L_18:
        /*0058*/ 	.byte	0x04, 0x1c
        /*005a*/ 	.short	(.L_20 - .L_19)


	//   ....[0]....
.L_19:
        /*005c*/ 	.word	0x00000160


	//----- nvinfo : EIATTR_CBANK_PARAM_SIZE
	.align		4
.L_20:
        /*0060*/ 	.byte	0x03, 0x19
        /*0062*/ 	.short	0x000c


	//----- nvinfo : EIATTR_PARAM_CBANK
	.align		4
        /*0064*/ 	.byte	0x04, 0x0a
        /*0066*/ 	.short	(.L_22 - .L_21)
	.align		4
.L_21:
        /*0068*/ 	.word	index@(.nv.constant0._Z7computefff)
        /*006c*/ 	.short	0x0380
        /*006e*/ 	.short	0x000c


	//----- nvinfo : EIATTR_SW_WAR
	.align		4
.L_22:
        /*0070*/ 	.byte	0x04, 0x36
        /*0072*/ 	.short	(.L_24 - .L_23)
.L_23:
        /*0074*/ 	.word	0x00000008
.L_24:


//--------------------- .nv.callgraph             --------------------------
	.section	.nv.callgraph,"",@"SHT_CUDA_CALLGRAPH"
	.align	4
	.sectionentsize	8
	.align		4
        /*0000*/ 	.word	0x00000000
	.align		4
        /*0004*/ 	.word	0xffffffff
	.align		4
        /*0008*/ 	.word	index@(_Z7computefff)
	.align		4
        /*000c*/ 	.word	index@(vprintf)
	.align		4
        /*0010*/ 	.word	0x00000000
	.align		4
        /*0014*/ 	.word	0xfffffffe
	.align		4
        /*0018*/ 	.word	0x00000000
	.align		4
        /*001c*/ 	.word	0xfffffffd
	.align		4
        /*0020*/ 	.word	0x00000000
	.align		4
        /*0024*/ 	.word	0xfffffffc


//--------------------- .nv.constant4             --------------------------
	.section	.nv.constant4,"a",@progbits
	.align	8
	.align		8
.nv.constant4:
        /*0000*/ 	.dword	vprintf
	.align		8
        /*0008*/ 	.dword	$str


//--------------------- .text._Z7computefff       --------------------------
	.section	.text._Z7computefff,"ax",@progbits
	.align	128
        .global         _Z7computefff
        .type           _Z7computefff,@function
        .size           _Z7computefff,(.L_x_2 - _Z7computefff)
        .other          _Z7computefff,@"STO_CUDA_ENTRY STV_DEFAULT"
_Z7computefff:
.text._Z7computefff:
[----:B------:R-:W0:Y:S08]  /*0000*/  LDC R1, c[0x0][0x37c] ;  /* 0x0000df00ff017b82 */ /* 0x000e300000000800 */
[----:B------:R-:W1:Y:S01]  /*0010*/  LDC R0, c[0x0][0x388] ;  /* 0x0000e200ff007b82 */ /* 0x000e620000000800 */
[----:B------:R-:W2:Y:S01]  /*0020*/  LDCU.64 UR4, c[0x0][0x380] ;  /* 0x00007000ff0477ac */ /* 0x000ea20008000a00 */
[----:B------:R-:W-:-:S02]  /*0030*/  MOV R8, 0x0 ;  /* 0x0000000000087802 */ /* 0x000fc40000000f00 */
[----:B0-----:R-:W-:Y:S01]  /*0040*/  IADD3 R1, PT, PT, R1, -0x8, RZ ;  /* 0xfffffff801017810 */ /* 0x001fe20007ffe0ff */
[----:B------:R-:W0:Y:S03]  /*0050*/  LDCU.64 UR6, c[0x4][0x8] ;  /* 0x01000100ff0677ac */ /* 0x000e260008000a00 */
[----:B------:R-:W3:Y:S01]  /*0060*/  LDC.64 R8, c[0x4][R8] ;  /* 0x0100000008087b82 */ /* 0x000ee20000000a00 */
[----:B0-----:R-:W-:Y:S01]  /*0070*/  MOV R4, UR6 ;  /* 0x0000000600047c02 */ /* 0x001fe20008000f00 */
[----:B-1----:R-:W-:Y:S01]  /*0080*/  FADD R0, R0, -1.4828999975381512785e-37 ;  /* 0x8249d78600007421 */ /* 0x002fe20000000000 */
[----:B------:R-:W-:-:S03]  /*0090*/  MOV R5, UR7 ;  /* 0x0000000700057c02 */ /* 0x000fc60008000f00 */
[----:B------:R-:W-:-:S04]  /*00a0*/  FADD R0, R0, 1.4012984643248170709e-44 ;  /* 0x0000000a00007421 */ /* 0x000fc80000000000 */
[----:B--2---:R-:W-:Y:S01]  /*00b0*/  FADD R0, R0, -UR5 ;  /* 0x8000000500007e21 */ /* 0x004fe20008000000 */
[----:B------:R-:W0:Y:S03]  /*00c0*/  LDCU UR5, c[0x0][0x2fc] ;  /* 0x00005f80ff0577ac */ /* 0x000e260008000800 */
[----:B------:R-:W-:-:S04]  /*00d0*/  FADD R0, RZ, R0 ;  /* 0x00000000ff007221 */ /* 0x000fc80000000000 */
[----:B------:R-:W-:Y:S01]  /*00e0*/  FADD R0, R0, UR4 ;  /* 0x0000000400007e21 */ /* 0x000fe20008000000 */
[----:B------:R-:W1:Y:S03]  /*00f0*/  LDCU UR4, c[0x0][0x2f8] ;  /* 0x00005f00ff0477ac */ /* 0x000e660008000800 */
[----:B------:R-:W2:Y:S02]  /*0100*/  F2F.F64.F32 R2, R0 ;  /* 0x0000000000027310 */ /* 0x000ea40000201800 */
[----:B--2---:R2:W-:Y:S01]  /*0110*/  STL.64 [R1], R2 ;  /* 0x0000000201007387 */ /* 0x0045e20000100a00 */
[----:B-1----:R-:W-:-:S04]  /*0120*/  IADD3 R6, P0, PT, R1, UR4, RZ ;  /* 0x0000000401067c10 */ /* 0x002fc8000ff1e0ff */
[----:B0--3--:R-:W-:-:S09]  /*0130*/  IADD3.X R7, PT, PT, RZ, UR5, RZ, P0, !PT ;  /* 0x00000005ff077c10 */ /* 0x009fd200087fe4ff */
[----:B------:R-:W-:-:S07]  /*0140*/  LEPC R20, `(.L_x_0) ;  /* 0x000000001014794e */ /* 0x000fce0000000000 */
[----:B--2---:R-:W-:Y:S05]  /*0150*/  CALL.ABS.NOINC R8 ;  /* 0x0000000008007343 */ /* 0x004fea0003c00000 */
.L_x_0:
[----:B------:R-:W-:Y:S05]  /*0160*/  EXIT ;  /* 0x000000000000794d */ /* 0x000fea0003800000 */
.L_x_1:
[----:B------:R-:W-:-:S00]  /*0170*/  BRA `(.L_x_1) ;  /* 0xfffffffc00fc7947 */ /* 0x000fc0000383ffff */
[----:B------:R-:W-:-:S00]  /*0180*/  NOP ;  /* 0x0000000000007918 */ /* 0x000fc00000000000 */
[----:B------:R-:W-:-:S00]  /*0190*/  NOP ;  /* 0x0000000000007918 */ /* 0x000fc00000000000 */
[----:B------:R-:W-:-:S00]  /*01a0*/  NOP ;  /* 0x0000000000007918 */ /* 0x000fc00000000000 */
[----:B------:R-:W-:-:S00]  /*01b0*/  NOP ;  /* 0x0000000000007918 */ /* 0x000fc00000000000 */
[----:B------:R-:W-:-:S00]  /*01c0*/  NOP ;  /* 0x0000000000007918 */ /* 0x000fc00000000000 */
[----:B------:R-:W-:-:S00]  /*01d0*/  NOP ;  /* 0x0000000000007918 */ /* 0x000fc00000000000 */
[----:B------:R-:W-:-:S00]  /*01e0*/  NOP ;  /* 0x0000000000007918 */ /* 0x000fc00000000000 */
[----:B------:R-:W-:-:S00]  /*01f0*/  NOP ;  /* 0x0000000000007918 */ /* 0x000fc00000000000 */
.L_x_2:


//--------------------- .nv.global.init           --------------------------
	.section	.nv.global.init,"aw",@progbits
.nv.global.init:
	.type		$str,@object
	.size		$str,(.L_0 - $str)
$str:
        /*0000*/ 	.byte	0x25, 0x2e, 0x31, 0x37, 0x67, 0x0a, 0x00
.L_0:


//--------------------- .nv.shared.reserved.0     --------------------------
	.section	.nv.shared.reserved.0,"aw",@nobits
	.weak		__nv_reservedSMEM_offset_0_alias
	.size		__nv_reservedSMEM_offset_0_alias, 0, 64
	.other		__nv_reservedSMEM_offset_0_alias,@"STO_CUDA_RESERVED_SHARED STV_DEFAULT"
__nv_reservedSMEM_offset_0_alias:
	.zero		0
	.zero		64


//--------------------- .nv.constant0._Z7computefff --------------------------
	.section	.nv.constant0._Z7computefff,"a",@progbits
	.sectionflags	@""
	.align	4
.nv.constant0._Z7computefff:
	.zero		908


//--------------------- SYMBOLS --------------------------

	.type		.nv.reservedSmem.offset0,@object
	.size		.nv.reservedSmem.offset0,0x4
	.type		vprintf,@function
